//
// Generated by NVIDIA NVVM Compiler
//
// Compiler Build ID: CL-36424714
// Cuda compilation tools, release 13.0, V13.0.88
// Based on NVVM 20.0.0
//

.version 9.0
.target sm_100
.address_size 64

	// .globl	_Z3foov
.extern .func  (.param .b32 func_retval0) vprintf
(
	.param .b64 vprintf_param_0,
	.param .b64 vprintf_param_1
)
;
.global .align 1 .b8 $str[7] = {67, 85, 68, 65, 33, 10};

.visible .entry _Z3foov()
{
	.reg .b32 	%r<3>;
	.reg .b64 	%rd<3>;

	mov.u64 	%rd1, $str;
	cvta.global.u64 	%rd2, %rd1;
	{ // callseq 0, 0
	.param .b64 param0;
	st.param.b64 	[param0], %rd2;
	.param .b64 param1;
	st.param.b64 	[param1], 0;
	.param .b32 retval0;
	call.uni (retval0), 
	vprintf, 
	(
	param0, 
	param1
	);
	ld.param.b32 	%r1, [retval0];
	} // callseq 0
	ret;

}


// ===== COMPILED SASS (sm_100) =====

	.target	sm_100

	.elftype	@"ET_EXEC"


//--------------------- .note.nv.tkinfo           --------------------------
	.section	.note.nv.tkinfo,"",@"SHT_NOTE"
	.sectionflags	@"SHF_NOTE_NV_TKINFO"
	.tkinfo
        /*0018*/ 	.word	0x00000002
        /*0030*/ 	.string	""
        /*0030*/ 	.string	"ptxas"
        /*0030*/ 	.string	"Cuda compilation tools, release 13.0, V13.0.88"
        /*0030*/ 	.string	"Build cuda_13.0.r13.0/compiler.36424714_0"
        /*0030*/ 	.string	"-arch sm_100 -m 64 "



//--------------------- .note.nv.cuinfo           --------------------------
	.section	.note.nv.cuinfo,"",@"SHT_NOTE"
	.sectionflags	@"SHF_NOTE_NV_CUINFO"
        /*0018*/ 	.short	0x0002
        /*001a*/ 	.short	0x0064
        /*001c*/ 	.short	0x0082
	.zero		2


//--------------------- .nv.info                  --------------------------
	.section	.nv.info,"",@"SHT_CUDA_INFO"
	.align	4


	//----- nvinfo : EIATTR_REGCOUNT
	.align		4
        /*0000*/ 	.byte	0x04, 0x2f
        /*0002*/ 	.short	(.L_2 - .L_1)
	.align		4
.L_1:
        /*0004*/ 	.word	index@(_Z3foov)
        /*0008*/ 	.word	0x00000018


	//----- nvinfo : EIATTR_FRAME_SIZE
	.align		4
.L_2:
        /*000c*/ 	.byte	0x04, 0x11
        /*000e*/ 	.short	(.L_4 - .L_3)
	.align		4
.L_3:
        /*0010*/ 	.word	index@(_Z3foov)
        /*0014*/ 	.word	0x00000000


	//----- nvinfo : EIATTR_MIN_STACK_SIZE
	.align		4
.L_4:
        /*0018*/ 	.byte	0x04, 0x12
        /*001a*/ 	.short	(.L_6 - .L_5)
	.align		4
.L_5:
        /*001c*/ 	.word	index@(_Z3foov)
        /*0020*/ 	.word	0x00000000
.L_6:


//--------------------- .nv.compat                --------------------------
	.section	.nv.compat,"",@"SHT_CUDA_COMPAT_INFO"
	.align	4
        /*0000*/ 	.byte	0x02, 0x09, 0x00, 0x00, 0x02, 0x02, 0x01, 0x00, 0x02, 0x05, 0x05, 0x00, 0x03, 0x07, 0x01, 0x01
        /*0010*/ 	.byte	0x02, 0x03, 0x00, 0x00, 0x02, 0x06, 0x01, 0x00, 0x04, 0x0b, 0x08, 0x00, 0x09, 0x00, 0x00, 0x00
        /*0020*/ 	.byte	0x00, 0x00, 0x00, 0x00


//--------------------- .nv.info._Z3foov          --------------------------
	.section	.nv.info._Z3foov,"",@"SHT_CUDA_INFO"
	.sectionflags	@""
	.align	4


	//----- nvinfo : EIATTR_CUDA_API_VERSION
	.align		4
        /*0000*/ 	.byte	0x04, 0x37
        /*0002*/ 	.short	(.L_8 - .L_7)
.L_7:
        /*0004*/ 	.word	0x00000082


	//----- nvinfo : EIATTR_SPARSE_MMA_MASK
	.align		4
.L_8:
        /*0008*/ 	.byte	0x03, 0x50
        /*000a*/ 	.short	0x0000


	//----- nvinfo : EIATTR_MAXREG_COUNT
	.align		4
        /*000c*/ 	.byte	0x03, 0x1b
        /*000e*/ 	.short	0x00ff


	//----- nvinfo : EIATTR_EXTERNS
	.align		4
        /*0010*/ 	.byte	0x04, 0x0f
        /*0012*/ 	.short	(.L_10 - .L_9)


	//   ....[0]....
	.align		4
.L_9:
        /*0014*/ 	.word	index@(vprintf)


	//----- nvinfo : EIATTR_MERCURY_ISA_VERSION
	.align		4
.L_10:
        /*0018*/ 	.byte	0x03, 0x5f
        /*001a*/ 	.short	0x0101


	//----- nvinfo : EIATTR_VRC_CTA_INIT_COUNT
	.align		4
        /*001c*/ 	.byte	0x02, 0x4a
	.zero		1
	.zero		1


	//----- nvinfo : EIATTR_SYSCALL_OFFSETS
	.align		4
        /*0020*/ 	.byte	0x04, 0x46
        /*0022*/ 	.short	(.L_12 - .L_11)


	//   ....[0]....
.L_11:
        /*0024*/ 	.word	0x00000080


	//----- nvinfo : EIATTR_EXIT_INSTR_OFFSETS
	.align		4
.L_12:
        /*0028*/ 	.byte	0x04, 0x1c
        /*002a*/ 	.short	(.L_14 - .L_13)


	//   ....[0]....
.L_13:
        /*002c*/ 	.word	0x00000090


	//----- nvinfo : EIATTR_SW_WAR
	.align		4
.L_14:
        /*0030*/ 	.byte	0x04, 0x36
        /*0032*/ 	.short	(.L_16 - .L_15)
.L_15:
        /*0034*/ 	.word	0x00000008
.L_16:


//--------------------- .nv.callgraph             --------------------------
	.section	.nv.callgraph,"",@"SHT_CUDA_CALLGRAPH"
	.align	4
	.sectionentsize	8
	.align		4
        /*0000*/ 	.word	0x00000000
	.align		4
        /*0004*/ 	.word	0xffffffff
	.align		4
        /*0008*/ 	.word	index@(_Z3foov)
	.align		4
        /*000c*/ 	.word	index@(vprintf)
	.align		4
        /*0010*/ 	.word	0x00000000
	.align		4
        /*0014*/ 	.word	0xfffffffe
	.align		4
        /*0018*/ 	.word	0x00000000
	.align		4
        /*001c*/ 	.word	0xfffffffd
	.align		4
        /*0020*/ 	.word	0x00000000
	.align		4
        /*0024*/ 	.word	0xfffffffc


//--------------------- .nv.constant4             --------------------------
	.section	.nv.constant4,"a",@progbits
	.align	8
	.align		8
.nv.constant4:
        /*0000*/ 	.dword	vprintf
	.align		8
        /*0008*/ 	.dword	$str


//--------------------- .text._Z3foov             --------------------------
	.section	.text._Z3foov,"ax",@progbits
	.align	128
        .global         _Z3foov
        .type           _Z3foov,@function
        .size           _Z3foov,(.L_x_2 - _Z3foov)
        .other          _Z3foov,@"STO_CUDA_ENTRY STV_DEFAULT"
_Z3foov:
.text._Z3foov:
[----:B------:R-:W0:Y:S01]  /*0000*/  LDC R1, c[0x0][0x37c] ;  /* 0x0000df00ff017b82 */ /* 0x000e220000000800 */
[----:B------:R-:W-:Y:S01]  /*0010*/  MOV R0, 0x0 ;  /* 0x0000000000007802 */ /* 0x000fe20000000f00 */
[----:B------:R-:W1:Y:S01]  /*0020*/  LDCU.64 UR4, c[0x4][0x8] ;  /* 0x01000100ff0477ac */ /* 0x000e620008000a00 */
[----:B------:R-:W-:-:S05]  /*0030*/  CS2R R6, SRZ ;  /* 0x0000000000067805 */ /* 0x000fca000001ff00 */
[----:B------:R2:W3:Y:S01]  /*0040*/  LDC.64 R2, c[0x4][R0] ;  /* 0x0100000000027b82 */ /* 0x0004e20000000a00 */
[----:B-1----:R-:W-:Y:S02]  /*0050*/  IMAD.U32 R4, RZ, RZ, UR4 ;  /* 0x00000004ff047e24 */ /* 0x002fe4000f8e00ff */
[----:B--2---:R-:W-:-:S07]  /*0060*/  IMAD.U32 R5, RZ, RZ, UR5 ;  /* 0x00000005ff057e24 */ /* 0x004fce000f8e00ff */
[----:B------:R-:W-:-:S07]  /*0070*/  LEPC R20, `(.L_x_0) ;  /* 0x000000001014794e */ /* 0x000fce0000000000 */
[----:B0--3--:R-:W-:Y:S05]  /*0080*/  CALL.ABS.NOINC R2 ;  /* 0x0000000002007343 */ /* 0x009fea0003c00000 */
.L_x_0:
[----:B------:R-:W-:Y:S05]  /*0090*/  EXIT ;  /* 0x000000000000794d */ /* 0x000fea0003800000 */
.L_x_1:
[----:B------:R-:W-:-:S00]  /*00a0*/  BRA `(.L_x_1) ;  /* 0xfffffffc00fc7947 */ /* 0x000fc0000383ffff */
[----:B------:R-:W-:-:S00]  /*00b0*/  NOP ;  /* 0x0000000000007918 */ /* 0x000fc00000000000 */
        /* <DEDUP_REMOVED lines=12> */
.L_x_2:


//--------------------- .nv.global.init           --------------------------
	.section	.nv.global.init,"aw",@progbits
.nv.global.init:
	.type		$str,@object
	.size		$str,(.L_0 - $str)
$str:
        /*0000*/ 	.byte	0x43, 0x55, 0x44, 0x41, 0x21, 0x0a, 0x00
.L_0:


//--------------------- .nv.shared.reserved.0     --------------------------
	.section	.nv.shared.reserved.0,"aw",@nobits
	.weak		__nv_reservedSMEM_offset_0_alias
	.size		__nv_reservedSMEM_offset_0_alias, 0, 64
	.other		__nv_reservedSMEM_offset_0_alias,@"STO_CUDA_RESERVED_SHARED STV_DEFAULT"
__nv_reservedSMEM_offset_0_alias:
	.zero		0
	.zero		64


//--------------------- .nv.constant0._Z3foov     --------------------------
	.section	.nv.constant0._Z3foov,"a",@progbits
	.sectionflags	@""
	.align	4
.nv.constant0._Z3foov:
	.zero		896


//--------------------- SYMBOLS --------------------------

	.type		.nv.reservedSmem.offset0,@object
	.size		.nv.reservedSmem.offset0,0x4
	.type		vprintf,@function
